//
// Generated by NVIDIA NVVM Compiler
//
// Compiler Build ID: CL-36424714
// Cuda compilation tools, release 13.0, V13.0.88
// Based on NVVM 20.0.0
//

.version 9.0
.target sm_100
.address_size 64

	// .globl	_Z10random_gpuPlS_P17curandStateXORWOW
.global .align 4 .b8 precalc_xorwow_matrix[102400];
.global .align 4 .b8 precalc_xorwow_offset_matrix[102400];
.global .align 4 .b8 mrg32k3aM1[2304];
.global .align 4 .b8 mrg32k3aM2[2304];
.global .align 4 .b8 mrg32k3aM1SubSeq[2016];
.global .align 4 .b8 mrg32k3aM2SubSeq[2016];
.global .align 4 .b8 mrg32k3aM1Seq[2304];
.global .align 4 .b8 mrg32k3aM2Seq[2304];
.const .align 8 .b8 __cr_lgamma_table[72];

.visible .entry _Z10random_gpuPlS_P17curandStateXORWOW(
	.param .u64 .ptr .align 1 _Z10random_gpuPlS_P17curandStateXORWOW_param_0,
	.param .u64 .ptr .align 1 _Z10random_gpuPlS_P17curandStateXORWOW_param_1,
	.param .u64 .ptr .align 1 _Z10random_gpuPlS_P17curandStateXORWOW_param_2
)
{
	.reg .pred 	%p<24>;
	.reg .b32 	%r<449>;
	.reg .b64 	%rd<27>;

	ld.param.u64 	%rd8, [_Z10random_gpuPlS_P17curandStateXORWOW_param_0];
	ld.param.u64 	%rd9, [_Z10random_gpuPlS_P17curandStateXORWOW_param_1];
	ld.param.u64 	%rd10, [_Z10random_gpuPlS_P17curandStateXORWOW_param_2];
	cvta.to.global.u64 	%rd11, %rd10;
	cvta.to.global.u64 	%rd12, %rd9;
	mov.u32 	%r203, %tid.x;
	cvt.u64.u32 	%rd1, %r203;
	ld.global.u64 	%rd13, [%rd12];
	mad.lo.s64 	%rd14, %rd13, %rd1, %rd13;
	mul.wide.u32 	%rd15, %r203, 48;
	add.s64 	%rd2, %rd11, %rd15;
	cvt.u32.u64 	%r204, %rd14;
	xor.b32  	%r205, %r204, -1429050551;
	mul.lo.s32 	%r206, %r205, 1099087573;
	{ .reg .b32 tmp; mov.b64 {tmp, %r207}, %rd14; }
	xor.b32  	%r208, %r207, -136515619;
	mul.lo.s32 	%r209, %r208, -1703105765;
	add.s32 	%r210, %r206, %r209;
	add.s32 	%r1, %r210, 6615241;
	add.s32 	%r363, %r206, 123456789;
	st.global.v2.u32 	[%rd2], {%r1, %r363};
	xor.b32  	%r362, %r206, 362436069;
	add.s32 	%r361, %r209, 521288629;
	st.global.v2.u32 	[%rd2+8], {%r362, %r361};
	xor.b32  	%r360, %r209, 88675123;
	add.s32 	%r359, %r206, 5783321;
	st.global.v2.u32 	[%rd2+16], {%r360, %r359};
	setp.eq.s32 	%p1, %r203, 0;
	@%p1 bra 	$L__BB0_42;
	mov.b32 	%r345, 0;
	mov.u64 	%rd26, %rd1;
$L__BB0_2:
	and.b64  	%rd4, %rd26, 3;
	setp.eq.s64 	%p2, %rd4, 0;
	@%p2 bra 	$L__BB0_41;
	mul.wide.u32 	%rd16, %r345, 3200;
	mov.u64 	%rd17, precalc_xorwow_matrix;
	add.s64 	%rd5, %rd17, %rd16;
	cvt.u32.u64 	%r13, %rd4;
	mov.b32 	%r346, 0;
$L__BB0_4:
	mov.b32 	%r359, 0;
	mov.u32 	%r360, %r359;
	mov.u32 	%r361, %r359;
	mov.u32 	%r362, %r359;
	mov.u32 	%r363, %r359;
	mov.u32 	%r352, %r359;
$L__BB0_5:
	mul.wide.u32 	%rd18, %r352, 4;
	add.s64 	%rd19, %rd2, %rd18;
	ld.global.u32 	%r21, [%rd19+4];
	shl.b32 	%r22, %r352, 5;
	mov.b32 	%r358, 0;
$L__BB0_6:
	.pragma "nounroll";
	shr.u32 	%r215, %r21, %r358;
	and.b32  	%r216, %r215, 1;
	setp.eq.b32 	%p3, %r216, 1;
	not.pred 	%p4, %p3;
	add.s32 	%r217, %r22, %r358;
	mul.lo.s32 	%r218, %r217, 5;
	mul.wide.u32 	%rd20, %r218, 4;
	add.s64 	%rd6, %rd5, %rd20;
	@%p4 bra 	$L__BB0_8;
	ld.global.u32 	%r219, [%rd6];
	xor.b32  	%r363, %r363, %r219;
	ld.global.u32 	%r220, [%rd6+4];
	xor.b32  	%r362, %r362, %r220;
	ld.global.u32 	%r221, [%rd6+8];
	xor.b32  	%r361, %r361, %r221;
	ld.global.u32 	%r222, [%rd6+12];
	xor.b32  	%r360, %r360, %r222;
	ld.global.u32 	%r223, [%rd6+16];
	xor.b32  	%r359, %r359, %r223;
$L__BB0_8:
	and.b32  	%r225, %r215, 2;
	setp.eq.s32 	%p5, %r225, 0;
	@%p5 bra 	$L__BB0_10;
	ld.global.u32 	%r226, [%rd6+20];
	xor.b32  	%r363, %r363, %r226;
	ld.global.u32 	%r227, [%rd6+24];
	xor.b32  	%r362, %r362, %r227;
	ld.global.u32 	%r228, [%rd6+28];
	xor.b32  	%r361, %r361, %r228;
	ld.global.u32 	%r229, [%rd6+32];
	xor.b32  	%r360, %r360, %r229;
	ld.global.u32 	%r230, [%rd6+36];
	xor.b32  	%r359, %r359, %r230;
$L__BB0_10:
	and.b32  	%r232, %r215, 4;
	setp.eq.s32 	%p6, %r232, 0;
	@%p6 bra 	$L__BB0_12;
	ld.global.u32 	%r233, [%rd6+40];
	xor.b32  	%r363, %r363, %r233;
	ld.global.u32 	%r234, [%rd6+44];
	xor.b32  	%r362, %r362, %r234;
	ld.global.u32 	%r235, [%rd6+48];
	xor.b32  	%r361, %r361, %r235;
	ld.global.u32 	%r236, [%rd6+52];
	xor.b32  	%r360, %r360, %r236;
	ld.global.u32 	%r237, [%rd6+56];
	xor.b32  	%r359, %r359, %r237;
$L__BB0_12:
	and.b32  	%r239, %r215, 8;
	setp.eq.s32 	%p7, %r239, 0;
	@%p7 bra 	$L__BB0_14;
	ld.global.u32 	%r240, [%rd6+60];
	xor.b32  	%r363, %r363, %r240;
	ld.global.u32 	%r241, [%rd6+64];
	xor.b32  	%r362, %r362, %r241;
	ld.global.u32 	%r242, [%rd6+68];
	xor.b32  	%r361, %r361, %r242;
	ld.global.u32 	%r243, [%rd6+72];
	xor.b32  	%r360, %r360, %r243;
	ld.global.u32 	%r244, [%rd6+76];
	xor.b32  	%r359, %r359, %r244;
$L__BB0_14:
	and.b32  	%r246, %r215, 16;
	setp.eq.s32 	%p8, %r246, 0;
	@%p8 bra 	$L__BB0_16;
	ld.global.u32 	%r247, [%rd6+80];
	xor.b32  	%r363, %r363, %r247;
	ld.global.u32 	%r248, [%rd6+84];
	xor.b32  	%r362, %r362, %r248;
	ld.global.u32 	%r249, [%rd6+88];
	xor.b32  	%r361, %r361, %r249;
	ld.global.u32 	%r250, [%rd6+92];
	xor.b32  	%r360, %r360, %r250;
	ld.global.u32 	%r251, [%rd6+96];
	xor.b32  	%r359, %r359, %r251;
$L__BB0_16:
	and.b32  	%r253, %r215, 32;
	setp.eq.s32 	%p9, %r253, 0;
	@%p9 bra 	$L__BB0_18;
	ld.global.u32 	%r254, [%rd6+100];
	xor.b32  	%r363, %r363, %r254;
	ld.global.u32 	%r255, [%rd6+104];
	xor.b32  	%r362, %r362, %r255;
	ld.global.u32 	%r256, [%rd6+108];
	xor.b32  	%r361, %r361, %r256;
	ld.global.u32 	%r257, [%rd6+112];
	xor.b32  	%r360, %r360, %r257;
	ld.global.u32 	%r258, [%rd6+116];
	xor.b32  	%r359, %r359, %r258;
$L__BB0_18:
	and.b32  	%r260, %r215, 64;
	setp.eq.s32 	%p10, %r260, 0;
	@%p10 bra 	$L__BB0_20;
	ld.global.u32 	%r261, [%rd6+120];
	xor.b32  	%r363, %r363, %r261;
	ld.global.u32 	%r262, [%rd6+124];
	xor.b32  	%r362, %r362, %r262;
	ld.global.u32 	%r263, [%rd6+128];
	xor.b32  	%r361, %r361, %r263;
	ld.global.u32 	%r264, [%rd6+132];
	xor.b32  	%r360, %r360, %r264;
	ld.global.u32 	%r265, [%rd6+136];
	xor.b32  	%r359, %r359, %r265;
$L__BB0_20:
	and.b32  	%r267, %r215, 128;
	setp.eq.s32 	%p11, %r267, 0;
	@%p11 bra 	$L__BB0_22;
	ld.global.u32 	%r268, [%rd6+140];
	xor.b32  	%r363, %r363, %r268;
	ld.global.u32 	%r269, [%rd6+144];
	xor.b32  	%r362, %r362, %r269;
	ld.global.u32 	%r270, [%rd6+148];
	xor.b32  	%r361, %r361, %r270;
	ld.global.u32 	%r271, [%rd6+152];
	xor.b32  	%r360, %r360, %r271;
	ld.global.u32 	%r272, [%rd6+156];
	xor.b32  	%r359, %r359, %r272;
$L__BB0_22:
	and.b32  	%r274, %r215, 256;
	setp.eq.s32 	%p12, %r274, 0;
	@%p12 bra 	$L__BB0_24;
	ld.global.u32 	%r275, [%rd6+160];
	xor.b32  	%r363, %r363, %r275;
	ld.global.u32 	%r276, [%rd6+164];
	xor.b32  	%r362, %r362, %r276;
	ld.global.u32 	%r277, [%rd6+168];
	xor.b32  	%r361, %r361, %r277;
	ld.global.u32 	%r278, [%rd6+172];
	xor.b32  	%r360, %r360, %r278;
	ld.global.u32 	%r279, [%rd6+176];
	xor.b32  	%r359, %r359, %r279;
$L__BB0_24:
	and.b32  	%r281, %r215, 512;
	setp.eq.s32 	%p13, %r281, 0;
	@%p13 bra 	$L__BB0_26;
	ld.global.u32 	%r282, [%rd6+180];
	xor.b32  	%r363, %r363, %r282;
	ld.global.u32 	%r283, [%rd6+184];
	xor.b32  	%r362, %r362, %r283;
	ld.global.u32 	%r284, [%rd6+188];
	xor.b32  	%r361, %r361, %r284;
	ld.global.u32 	%r285, [%rd6+192];
	xor.b32  	%r360, %r360, %r285;
	ld.global.u32 	%r286, [%rd6+196];
	xor.b32  	%r359, %r359, %r286;
$L__BB0_26:
	and.b32  	%r288, %r215, 1024;
	setp.eq.s32 	%p14, %r288, 0;
	@%p14 bra 	$L__BB0_28;
	ld.global.u32 	%r289, [%rd6+200];
	xor.b32  	%r363, %r363, %r289;
	ld.global.u32 	%r290, [%rd6+204];
	xor.b32  	%r362, %r362, %r290;
	ld.global.u32 	%r291, [%rd6+208];
	xor.b32  	%r361, %r361, %r291;
	ld.global.u32 	%r292, [%rd6+212];
	xor.b32  	%r360, %r360, %r292;
	ld.global.u32 	%r293, [%rd6+216];
	xor.b32  	%r359, %r359, %r293;
$L__BB0_28:
	and.b32  	%r295, %r215, 2048;
	setp.eq.s32 	%p15, %r295, 0;
	@%p15 bra 	$L__BB0_30;
	ld.global.u32 	%r296, [%rd6+220];
	xor.b32  	%r363, %r363, %r296;
	ld.global.u32 	%r297, [%rd6+224];
	xor.b32  	%r362, %r362, %r297;
	ld.global.u32 	%r298, [%rd6+228];
	xor.b32  	%r361, %r361, %r298;
	ld.global.u32 	%r299, [%rd6+232];
	xor.b32  	%r360, %r360, %r299;
	ld.global.u32 	%r300, [%rd6+236];
	xor.b32  	%r359, %r359, %r300;
$L__BB0_30:
	and.b32  	%r302, %r215, 4096;
	setp.eq.s32 	%p16, %r302, 0;
	@%p16 bra 	$L__BB0_32;
	ld.global.u32 	%r303, [%rd6+240];
	xor.b32  	%r363, %r363, %r303;
	ld.global.u32 	%r304, [%rd6+244];
	xor.b32  	%r362, %r362, %r304;
	ld.global.u32 	%r305, [%rd6+248];
	xor.b32  	%r361, %r361, %r305;
	ld.global.u32 	%r306, [%rd6+252];
	xor.b32  	%r360, %r360, %r306;
	ld.global.u32 	%r307, [%rd6+256];
	xor.b32  	%r359, %r359, %r307;
$L__BB0_32:
	and.b32  	%r309, %r215, 8192;
	setp.eq.s32 	%p17, %r309, 0;
	@%p17 bra 	$L__BB0_34;
	ld.global.u32 	%r310, [%rd6+260];
	xor.b32  	%r363, %r363, %r310;
	ld.global.u32 	%r311, [%rd6+264];
	xor.b32  	%r362, %r362, %r311;
	ld.global.u32 	%r312, [%rd6+268];
	xor.b32  	%r361, %r361, %r312;
	ld.global.u32 	%r313, [%rd6+272];
	xor.b32  	%r360, %r360, %r313;
	ld.global.u32 	%r314, [%rd6+276];
	xor.b32  	%r359, %r359, %r314;
$L__BB0_34:
	and.b32  	%r316, %r215, 16384;
	setp.eq.s32 	%p18, %r316, 0;
	@%p18 bra 	$L__BB0_36;
	ld.global.u32 	%r317, [%rd6+280];
	xor.b32  	%r363, %r363, %r317;
	ld.global.u32 	%r318, [%rd6+284];
	xor.b32  	%r362, %r362, %r318;
	ld.global.u32 	%r319, [%rd6+288];
	xor.b32  	%r361, %r361, %r319;
	ld.global.u32 	%r320, [%rd6+292];
	xor.b32  	%r360, %r360, %r320;
	ld.global.u32 	%r321, [%rd6+296];
	xor.b32  	%r359, %r359, %r321;
$L__BB0_36:
	and.b32  	%r323, %r215, 32768;
	setp.eq.s32 	%p19, %r323, 0;
	@%p19 bra 	$L__BB0_38;
	ld.global.u32 	%r324, [%rd6+300];
	xor.b32  	%r363, %r363, %r324;
	ld.global.u32 	%r325, [%rd6+304];
	xor.b32  	%r362, %r362, %r325;
	ld.global.u32 	%r326, [%rd6+308];
	xor.b32  	%r361, %r361, %r326;
	ld.global.u32 	%r327, [%rd6+312];
	xor.b32  	%r360, %r360, %r327;
	ld.global.u32 	%r328, [%rd6+316];
	xor.b32  	%r359, %r359, %r328;
$L__BB0_38:
	add.s32 	%r358, %r358, 16;
	setp.ne.s32 	%p20, %r358, 32;
	@%p20 bra 	$L__BB0_6;
	mad.lo.s32 	%r329, %r352, -31, %r22;
	add.s32 	%r352, %r329, 1;
	setp.ne.s32 	%p21, %r352, 5;
	@%p21 bra 	$L__BB0_5;
	st.global.u32 	[%rd2+4], %r363;
	st.global.u32 	[%rd2+8], %r362;
	st.global.u32 	[%rd2+12], %r361;
	st.global.u32 	[%rd2+16], %r360;
	st.global.u32 	[%rd2+20], %r359;
	add.s32 	%r346, %r346, 1;
	setp.lt.u32 	%p22, %r346, %r13;
	@%p22 bra 	$L__BB0_4;
$L__BB0_41:
	shr.u64 	%rd7, %rd26, 2;
	add.s32 	%r345, %r345, 1;
	setp.gt.u64 	%p23, %rd26, 3;
	mov.u64 	%rd26, %rd7;
	@%p23 bra 	$L__BB0_2;
$L__BB0_42:
	cvta.to.global.u64 	%rd21, %rd8;
	mov.b32 	%r330, 0;
	st.global.v2.u32 	[%rd2+24], {%r330, %r330};
	st.global.u32 	[%rd2+32], %r330;
	mov.b64 	%rd22, 0;
	st.global.u64 	[%rd2+40], %rd22;
	shr.u32 	%r331, %r363, 2;
	xor.b32  	%r332, %r331, %r363;
	st.global.v2.u32 	[%rd2+8], {%r361, %r360};
	shl.b32 	%r333, %r359, 4;
	shl.b32 	%r334, %r332, 1;
	xor.b32  	%r335, %r334, %r333;
	xor.b32  	%r336, %r335, %r332;
	xor.b32  	%r337, %r336, %r359;
	st.global.v2.u32 	[%rd2+16], {%r359, %r337};
	add.s32 	%r338, %r1, 362437;
	st.global.v2.u32 	[%rd2], {%r338, %r362};
	add.s32 	%r339, %r337, %r338;
	cvt.u64.u32 	%rd23, %r339;
	shl.b64 	%rd24, %rd1, 3;
	add.s64 	%rd25, %rd21, %rd24;
	st.global.u64 	[%rd25], %rd23;
	ret;

}


// ===== COMPILED SASS (sm_100) =====

	.target	sm_100

	.elftype	@"ET_EXEC"


//--------------------- .note.nv.tkinfo           --------------------------
	.section	.note.nv.tkinfo,"",@"SHT_NOTE"
	.sectionflags	@"SHF_NOTE_NV_TKINFO"
	.tkinfo
        /*0018*/ 	.word	0x00000002
        /*0030*/ 	.string	""
        /*0030*/ 	.string	"ptxas"
        /*0030*/ 	.string	"Cuda compilation tools, release 13.0, V13.0.88"
        /*0030*/ 	.string	"Build cuda_13.0.r13.0/compiler.36424714_0"
        /*0030*/ 	.string	"-arch sm_100 -m 64 "



//--------------------- .note.nv.cuinfo           --------------------------
	.section	.note.nv.cuinfo,"",@"SHT_NOTE"
	.sectionflags	@"SHF_NOTE_NV_CUINFO"
        /*0018*/ 	.short	0x0002
        /*001a*/ 	.short	0x0064
        /*001c*/ 	.short	0x0082
	.zero		2


//--------------------- .nv.info                  --------------------------
	.section	.nv.info,"",@"SHT_CUDA_INFO"
	.align	4


	//----- nvinfo : EIATTR_REGCOUNT
	.align		4
        /*0000*/ 	.byte	0x04, 0x2f
        /*0002*/ 	.short	(.L_10 - .L_9)
	.align		4
.L_9:
        /*0004*/ 	.word	index@(_Z10random_gpuPlS_P17curandStateXORWOW)
        /*0008*/ 	.word	0x0000001f


	//----- nvinfo : EIATTR_FRAME_SIZE
	.align		4
.L_10:
        /*000c*/ 	.byte	0x04, 0x11
        /*000e*/ 	.short	(.L_12 - .L_11)
	.align		4
.L_11:
        /*0010*/ 	.word	index@(_Z10random_gpuPlS_P17curandStateXORWOW)
        /*0014*/ 	.word	0x00000000


	//----- nvinfo : EIATTR_MIN_STACK_SIZE
	.align		4
.L_12:
        /*0018*/ 	.byte	0x04, 0x12
        /*001a*/ 	.short	(.L_14 - .L_13)
	.align		4
.L_13:
        /*001c*/ 	.word	index@(_Z10random_gpuPlS_P17curandStateXORWOW)
        /*0020*/ 	.word	0x00000000
.L_14:


//--------------------- .nv.compat                --------------------------
	.section	.nv.compat,"",@"SHT_CUDA_COMPAT_INFO"
	.align	4
        /*0000*/ 	.byte	0x02, 0x09, 0x00, 0x00, 0x02, 0x02, 0x01, 0x00, 0x02, 0x05, 0x05, 0x00, 0x03, 0x07, 0x01, 0x01
        /*0010*/ 	.byte	0x02, 0x03, 0x00, 0x00, 0x02, 0x06, 0x01, 0x00, 0x04, 0x0b, 0x08, 0x00, 0x09, 0x00, 0x00, 0x00
        /*0020*/ 	.byte	0x00, 0x00, 0x00, 0x00


//--------------------- .nv.info._Z10random_gpuPlS_P17curandStateXORWOW --------------------------
	.section	.nv.info._Z10random_gpuPlS_P17curandStateXORWOW,"",@"SHT_CUDA_INFO"
	.sectionflags	@""
	.align	4


	//----- nvinfo : EIATTR_CUDA_API_VERSION
	.align		4
        /*0000*/ 	.byte	0x04, 0x37
        /*0002*/ 	.short	(.L_16 - .L_15)
.L_15:
        /*0004*/ 	.word	0x00000082


	//----- nvinfo : EIATTR_KPARAM_INFO
	.align		4
.L_16:
        /*0008*/ 	.byte	0x04, 0x17
        /*000a*/ 	.short	(.L_18 - .L_17)
.L_17:
        /*000c*/ 	.word	0x00000000
        /*0010*/ 	.short	0x0002
        /*0012*/ 	.short	0x0010
        /*0014*/ 	.byte	0x00, 0xf5, 0x21, 0x00


	//----- nvinfo : EIATTR_KPARAM_INFO
	.align		4
.L_18:
        /*0018*/ 	.byte	0x04, 0x17
        /*001a*/ 	.short	(.L_20 - .L_19)
.L_19:
        /*001c*/ 	.word	0x00000000
        /*0020*/ 	.short	0x0001
        /*0022*/ 	.short	0x0008
        /*0024*/ 	.byte	0x00, 0xf5, 0x21, 0x00


	//----- nvinfo : EIATTR_KPARAM_INFO
	.align		4
.L_20:
        /*0028*/ 	.byte	0x04, 0x17
        /*002a*/ 	.short	(.L_22 - .L_21)
.L_21:
        /*002c*/ 	.word	0x00000000
        /*0030*/ 	.short	0x0000
        /*0032*/ 	.short	0x0000
        /*0034*/ 	.byte	0x00, 0xf5, 0x21, 0x00


	//----- nvinfo : EIATTR_SPARSE_MMA_MASK
	.align		4
.L_22:
        /*0038*/ 	.byte	0x03, 0x50
        /*003a*/ 	.short	0x0000


	//----- nvinfo : EIATTR_MAXREG_COUNT
	.align		4
        /*003c*/ 	.byte	0x03, 0x1b
        /*003e*/ 	.short	0x00ff


	//----- nvinfo : EIATTR_MERCURY_ISA_VERSION
	.align		4
        /*0040*/ 	.byte	0x03, 0x5f
        /*0042*/ 	.short	0x0101


	//----- nvinfo : EIATTR_VRC_CTA_INIT_COUNT
	.align		4
        /*0044*/ 	.byte	0x02, 0x4a
	.zero		1
	.zero		1


	//----- nvinfo : EIATTR_EXIT_INSTR_OFFSETS
	.align		4
        /*0048*/ 	.byte	0x04, 0x1c
        /*004a*/ 	.short	(.L_24 - .L_23)


	//   ....[0]....
.L_23:
        /*004c*/ 	.word	0x000010c0


	//----- nvinfo : EIATTR_CRS_STACK_SIZE
	.align		4
.L_24:
        /*0050*/ 	.byte	0x04, 0x1e
        /*0052*/ 	.short	(.L_26 - .L_25)
.L_25:
        /*0054*/ 	.word	0x00000000


	//----- nvinfo : EIATTR_CBANK_PARAM_SIZE
	.align		4
.L_26:
        /*0058*/ 	.byte	0x03, 0x19
        /*005a*/ 	.short	0x0018


	//----- nvinfo : EIATTR_PARAM_CBANK
	.align		4
        /*005c*/ 	.byte	0x04, 0x0a
        /*005e*/ 	.short	(.L_28 - .L_27)
	.align		4
.L_27:
        /*0060*/ 	.word	index@(.nv.constant0._Z10random_gpuPlS_P17curandStateXORWOW)
        /*0064*/ 	.short	0x0380
        /*0066*/ 	.short	0x0018


	//----- nvinfo : EIATTR_SW_WAR
	.align		4
.L_28:
        /*0068*/ 	.byte	0x04, 0x36
        /*006a*/ 	.short	(.L_30 - .L_29)
.L_29:
        /*006c*/ 	.word	0x00000008
.L_30:


//--------------------- .nv.callgraph             --------------------------
	.section	.nv.callgraph,"",@"SHT_CUDA_CALLGRAPH"
	.align	4
	.sectionentsize	8
	.align		4
        /*0000*/ 	.word	0x00000000
	.align		4
        /*0004*/ 	.word	0xffffffff
	.align		4
        /*0008*/ 	.word	0x00000000
	.align		4
        /*000c*/ 	.word	0xfffffffe
	.align		4
        /*0010*/ 	.word	0x00000000
	.align		4
        /*0014*/ 	.word	0xfffffffd
	.align		4
        /*0018*/ 	.word	0x00000000
	.align		4
        /*001c*/ 	.word	0xfffffffc


//--------------------- .nv.constant4             --------------------------
	.section	.nv.constant4,"a",@progbits
	.align	8
	.align		8
.nv.constant4:
        /*0000*/ 	.dword	precalc_xorwow_matrix
	.align		8
        /*0008*/ 	.dword	precalc_xorwow_offset_matrix
	.align		8
        /*0010*/ 	.dword	mrg32k3aM1
	.align		8
        /*0018*/ 	.dword	mrg32k3aM2
	.align		8
        /*0020*/ 	.dword	mrg32k3aM1SubSeq
	.align		8
        /*0028*/ 	.dword	mrg32k3aM2SubSeq
	.align		8
        /*0030*/ 	.dword	mrg32k3aM1Seq
	.align		8
        /*0038*/ 	.dword	mrg32k3aM2Seq


//--------------------- .nv.constant3             --------------------------
	.section	.nv.constant3,"a",@progbits
	.align	8
.nv.constant3:
	.type		__cr_lgamma_table,@object
	.size		__cr_lgamma_table,(.L_8 - __cr_lgamma_table)
__cr_lgamma_table:
        /*0000*/ 	.byte	0x00, 0x00, 0x00, 0x00, 0x00, 0x00, 0x00, 0x00, 0x00, 0x00, 0x00, 0x00, 0x00, 0x00, 0x00, 0x00
        /*0010*/ 	.byte	0xef, 0x39, 0xfa, 0xfe, 0x42, 0x2e, 0xe6, 0x3f, 0x02, 0x20, 0x2a, 0xfa, 0x0b, 0xab, 0xfc, 0x3f
        /*0020*/ 	.byte	0xf9, 0x2c, 0x92, 0x7c, 0xa7, 0x6c, 0x09, 0x40, 0xc9, 0x79, 0x44, 0x3c, 0x64, 0x26, 0x13, 0x40
        /*0030*/ 	.byte	0xca, 0x01, 0xcf, 0x3a, 0x27, 0x51, 0x1a, 0x40, 0x30, 0xcc, 0x2d, 0xf3, 0xe1, 0x0c, 0x21, 0x40
        /*0040*/ 	.byte	0x0d, 0xb7, 0xfc, 0x82, 0x8e, 0x35, 0x25, 0x40
.L_8:


//--------------------- .text._Z10random_gpuPlS_P17curandStateXORWOW --------------------------
	.section	.text._Z10random_gpuPlS_P17curandStateXORWOW,"ax",@progbits
	.align	128
        .global         _Z10random_gpuPlS_P17curandStateXORWOW
        .type           _Z10random_gpuPlS_P17curandStateXORWOW,@function
        .size           _Z10random_gpuPlS_P17curandStateXORWOW,(.L_x_9 - _Z10random_gpuPlS_P17curandStateXORWOW)
        .other          _Z10random_gpuPlS_P17curandStateXORWOW,@"STO_CUDA_ENTRY STV_DEFAULT"
_Z10random_gpuPlS_P17curandStateXORWOW:
.text._Z10random_gpuPlS_P17curandStateXORWOW:
[----:B------:R-:W-:Y:S08]  /*0000*/  LDC R1, c[0x0][0x37c] ;  /* 0x0000df00ff017b82 */ /* 0x000ff00000000800 */
[----:B------:R-:W0:Y:S01]  /*0010*/  LDC.64 R2, c[0x0][0x388] ;  /* 0x0000e200ff027b82 */ /* 0x000e220000000a00 */
[----:B------:R-:W0:Y:S01]  /*0020*/  LDCU.64 UR4, c[0x0][0x358] ;  /* 0x00006b00ff0477ac */ /* 0x000e220008000a00 */
[----:B------:R-:W1:Y:S06]  /*0030*/  S2R R11, SR_TID.X ;  /* 0x00000000000b7919 */ /* 0x000e6c0000002100 */
[----:B------:R-:W1:Y:S01]  /*0040*/  LDC.64 R8, c[0x0][0x390] ;  /* 0x0000e400ff087b82 */ /* 0x000e620000000a00 */
[----:B0-----:R-:W2:Y:S01]  /*0050*/  LDG.E.64 R2, desc[UR4][R2.64] ;  /* 0x0000000402027981 */ /* 0x001ea2000c1e1b00 */
[----:B------:R-:W-:Y:S01]  /*0060*/  BSSY.RECONVERGENT B0, `(.L_x_0) ;  /* 0x00000eb000007945 */ /* 0x000fe20003800200 */
[C---:B-1----:R-:W-:Y:S01]  /*0070*/  IMAD.WIDE.U32 R8, R11.reuse, 0x30, R8 ;  /* 0x000000300b087825 */ /* 0x042fe200078e0008 */
[----:B------:R-:W-:-:S03]  /*0080*/  ISETP.NE.AND P0, PT, R11, RZ, PT ;  /* 0x000000ff0b00720c */ /* 0x000fc60003f05270 */
[-C--:B--2---:R-:W-:Y:S02]  /*0090*/  IMAD R7, R3, R11.reuse, RZ ;  /* 0x0000000b03077224 */ /* 0x084fe400078e02ff */
[----:B------:R-:W-:-:S04]  /*00a0*/  IMAD.WIDE.U32 R4, R2, R11, R2 ;  /* 0x0000000b02047225 */ /* 0x000fc800078e0002 */
[----:B------:R-:W-:Y:S01]  /*00b0*/  IMAD.IADD R0, R5, 0x1, R7 ;  /* 0x0000000105007824 */ /* 0x000fe200078e0207 */
[----:B------:R-:W-:-:S04]  /*00c0*/  LOP3.LUT R4, R4, 0xaad26b49, RZ, 0x3c, !PT ;  /* 0xaad26b4904047812 */ /* 0x000fc800078e3cff */
[----:B------:R-:W-:Y:S01]  /*00d0*/  LOP3.LUT R0, R0, 0xf7dcefdd, RZ, 0x3c, !PT ;  /* 0xf7dcefdd00007812 */ /* 0x000fe200078e3cff */
[----:B------:R-:W-:-:S04]  /*00e0*/  IMAD R5, R4, 0x4182bed5, RZ ;  /* 0x4182bed504057824 */ /* 0x000fc800078e02ff */
[----:B------:R-:W-:Y:S01]  /*00f0*/  IMAD R6, R0, -0x658354e5, RZ ;  /* 0x9a7cab1b00067824 */ /* 0x000fe200078e02ff */
[C---:B------:R-:W-:Y:S01]  /*0100*/  LOP3.LUT R4, R5.reuse, 0x159a55e5, RZ, 0x3c, !PT ;  /* 0x159a55e505047812 */ /* 0x040fe200078e3cff */
[C---:B------:R-:W-:Y:S02]  /*0110*/  VIADD R7, R5.reuse, 0x75bcd15 ;  /* 0x075bcd1505077836 */ /* 0x040fe40000000000 */
[C---:B------:R-:W-:Y:S01]  /*0120*/  IMAD.IADD R0, R5.reuse, 0x1, R6 ;  /* 0x0000000105007824 */ /* 0x040fe200078e0206 */
[C---:B------:R-:W-:Y:S01]  /*0130*/  LOP3.LUT R2, R6.reuse, 0x5491333, RZ, 0x3c, !PT ;  /* 0x0549133306027812 */ /* 0x040fe200078e3cff */
[----:B------:R-:W-:Y:S02]  /*0140*/  VIADD R3, R5, 0x583f19 ;  /* 0x00583f1905037836 */ /* 0x000fe40000000000 */
[----:B------:R-:W-:Y:S02]  /*0150*/  VIADD R5, R6, 0x1f123bb5 ;  /* 0x1f123bb506057836 */ /* 0x000fe40000000000 */
[----:B------:R-:W-:Y:S01]  /*0160*/  VIADD R6, R0, 0x64f0c9 ;  /* 0x0064f0c900067836 */ /* 0x000fe20000000000 */
[----:B------:R0:W-:Y:S04]  /*0170*/  STG.E.64 desc[UR4][R8.64+0x10], R2 ;  /* 0x0000100208007986 */ /* 0x0001e8000c101b04 */
[----:B------:R0:W-:Y:S04]  /*0180*/  STG.E.64 desc[UR4][R8.64+0x8], R4 ;  /* 0x0000080408007986 */ /* 0x0001e8000c101b04 */
[----:B------:R0:W-:Y:S01]  /*0190*/  STG.E.64 desc[UR4][R8.64], R6 ;  /* 0x0000000608007986 */ /* 0x0001e2000c101b04 */
[----:B------:R-:W-:Y:S05]  /*01a0*/  @!P0 BRA `(.L_x_1) ;  /* 0x0000000c00588947 */ /* 0x000fea0003800000 */
[----:B0-----:R-:W-:Y:S01]  /*01b0*/  IMAD.MOV.U32 R6, RZ, RZ, R11 ;  /* 0x000000ffff067224 */ /* 0x001fe200078e000b */
[----:B------:R-:W-:-:S07]  /*01c0*/  CS2R R12, SRZ ;  /* 0x00000000000c7805 */ /* 0x000fce000001ff00 */
.L_x_7:
[----:B------:R-:W-:Y:S01]  /*01d0*/  LOP3.LUT R8, R6, 0x3, RZ, 0xc0, !PT ;  /* 0x0000000306087812 */ /* 0x000fe200078ec0ff */
[----:B------:R-:W-:Y:S03]  /*01e0*/  BSSY.RECONVERGENT B1, `(.L_x_2) ;  /* 0x00000cc000017945 */ /* 0x000fe60003800200 */
[----:B------:R-:W-:-:S04]  /*01f0*/  ISETP.NE.U32.AND P0, PT, R8, RZ, PT ;  /* 0x000000ff0800720c */ /* 0x000fc80003f05070 */
[----:B------:R-:W-:-:S13]  /*0200*/  ISETP.NE.AND.EX P0, PT, RZ, RZ, PT, P0 ;  /* 0x000000ffff00720c */ /* 0x000fda0003f05300 */
[----:B0-----:R-:W-:Y:S05]  /*0210*/  @!P0 BRA `(.L_x_3) ;  /* 0x0000000c00208947 */ /* 0x001fea0003800000 */
[----:B------:R-:W0:Y:S01]  /*0220*/  LDC.64 R8, c[0x4][RZ] ;  /* 0x01000000ff087b82 */ /* 0x000e220000000a00 */
[----:B------:R-:W-:Y:S02]  /*0230*/  IMAD.MOV.U32 R14, RZ, RZ, RZ ;  /* 0x000000ffff0e7224 */ /* 0x000fe400078e00ff */
[----:B0-----:R-:W-:-:S07]  /*0240*/  IMAD.WIDE.U32 R8, R12, 0xc80, R8 ;  /* 0x00000c800c087825 */ /* 0x001fce00078e0008 */
.L_x_6:
[----:B------:R-:W-:Y:S01]  /*0250*/  IMAD.MOV.U32 R15, RZ, RZ, RZ ;  /* 0x000000ffff0f7224 */ /* 0x000fe200078e00ff */
[----:B0-----:R-:W-:Y:S02]  /*0260*/  CS2R R2, SRZ ;  /* 0x0000000000027805 */ /* 0x001fe4000001ff00 */
[----:B------:R-:W-:Y:S01]  /*0270*/  CS2R R4, SRZ ;  /* 0x0000000000047805 */ /* 0x000fe2000001ff00 */
[----:B------:R-:W-:-:S07]  /*0280*/  IMAD.MOV.U32 R7, RZ, RZ, RZ ;  /* 0x000000ffff077224 */ /* 0x000fce00078e00ff */
.L_x_5:
[----:B------:R-:W0:Y:S01]  /*0290*/  S2R R17, SR_TID.X ;  /* 0x0000000000117919 */ /* 0x000e220000002100 */
[----:B------:R-:W0:Y:S02]  /*02a0*/  LDC.64 R10, c[0x0][0x390] ;  /* 0x0000e400ff0a7b82 */ /* 0x000e240000000a00 */
[----:B0-----:R-:W-:-:S04]  /*02b0*/  IMAD.WIDE.U32 R10, R17, 0x30, R10 ;  /* 0x00000030110a7825 */ /* 0x001fc800078e000a */
[----:B------:R-:W-:-:S05]  /*02c0*/  IMAD.WIDE.U32 R10, R15, 0x4, R10 ;  /* 0x000000040f0a7825 */ /* 0x000fca00078e000a */
[----:B------:R0:W5:Y:S01]  /*02d0*/  LDG.E R16, desc[UR4][R10.64+0x4] ;  /* 0x000004040a107981 */ /* 0x000162000c1e1900 */
[----:B------:R-:W-:-:S07]  /*02e0*/  IMAD.MOV.U32 R17, RZ, RZ, RZ ;  /* 0x000000ffff117224 */ /* 0x000fce00078e00ff */
.L_x_4:
[----:B-----5:R-:W-:Y:S01]  /*02f0*/  SHF.R.U32.HI R23, RZ, R17, R16 ;  /* 0x00000011ff177219 */ /* 0x020fe20000011610 */
[----:B0-----:R-:W-:-:S03]  /*0300*/  IMAD.SHL.U32 R10, R15, 0x20, RZ ;  /* 0x000000200f0a7824 */ /* 0x001fc600078e00ff */
[----:B------:R-:W-:Y:S01]  /*0310*/  LOP3.LUT R11, R23, 0x1, RZ, 0xc0, !PT ;  /* 0x00000001170b7812 */ /* 0x000fe200078ec0ff */
[----:B------:R-:W-:-:S03]  /*0320*/  IMAD.IADD R10, R10, 0x1, R17 ;  /* 0x000000010a0a7824 */ /* 0x000fc600078e0211 */
[----:B------:R-:W-:Y:S01]  /*0330*/  ISETP.NE.U32.AND P0, PT, R11, 0x1, PT ;  /* 0x000000010b00780c */ /* 0x000fe20003f05070 */
[----:B------:R-:W-:-:S03]  /*0340*/  IMAD R11, R10, 0x5, RZ ;  /* 0x000000050a0b7824 */ /* 0x000fc600078e02ff */
[----:B------:R-:W-:Y:S01]  /*0350*/  R2P PR, R23, 0x7e ;  /* 0x0000007e17007804 */ /* 0x000fe20000000000 */
[----:B------:R-:W-:-:S08]  /*0360*/  IMAD.WIDE.U32 R10, R11, 0x4, R8 ;  /* 0x000000040b0a7825 */ /* 0x000fd000078e0008 */
[----:B------:R-:W2:Y:S04]  /*0370*/  @!P0 LDG.E R20, desc[UR4][R10.64+0x10] ;  /* 0x000010040a148981 */ /* 0x000ea8000c1e1900 */
[----:B------:R-:W3:Y:S04]  /*0380*/  @P1 LDG.E R22, desc[UR4][R10.64+0x24] ;  /* 0x000024040a161981 */ /* 0x000ee8000c1e1900 */
[----:B------:R-:W4:Y:S04]  /*0390*/  @P2 LDG.E R24, desc[UR4][R10.64+0x38] ;  /* 0x000038040a182981 */ /* 0x000f28000c1e1900 */
[----:B------:R-:W4:Y:S04]  /*03a0*/  @P3 LDG.E R26, desc[UR4][R10.64+0x4c] ;  /* 0x00004c040a1a3981 */ /* 0x000f28000c1e1900 */
[----:B------:R-:W4:Y:S04]  /*03b0*/  @P4 LDG.E R28, desc[UR4][R10.64+0x60] ;  /* 0x000060040a1c4981 */ /* 0x000f28000c1e1900 */
[----:B------:R-:W4:Y:S04]  /*03c0*/  @!P0 LDG.E R18, desc[UR4][R10.64] ;  /* 0x000000040a128981 */ /* 0x000f28000c1e1900 */
[----:B------:R-:W4:Y:S04]  /*03d0*/  @!P0 LDG.E R19, desc[UR4][R10.64+0x4] ;  /* 0x000004040a138981 */ /* 0x000f28000c1e1900 */
[----:B------:R-:W4:Y:S04]  /*03e0*/  @P5 LDG.E R21, desc[UR4][R10.64+0x74] ;  /* 0x000074040a155981 */ /* 0x000f28000c1e1900 */
[----:B------:R-:W4:Y:S04]  /*03f0*/  @P1 LDG.E R25, desc[UR4][R10.64+0x20] ;  /* 0x000020040a191981 */ /* 0x000f28000c1e1900 */
[----:B------:R-:W4:Y:S01]  /*0400*/  @P3 LDG.E R27, desc[UR4][R10.64+0x48] ;  /* 0x000048040a1b3981 */ /* 0x000f22000c1e1900 */
[----:B--2---:R-:W-:-:S03]  /*0410*/  @!P0 LOP3.LUT R3, R3, R20, RZ, 0x3c, !PT ;  /* 0x0000001403038212 */ /* 0x004fc600078e3cff */
[----:B------:R-:W2:Y:S01]  /*0420*/  @P1 LDG.E R20, desc[UR4][R10.64+0x14] ;  /* 0x000014040a141981 */ /* 0x000ea2000c1e1900 */
[----:B---3--:R-:W-:-:S03]  /*0430*/  @P1 LOP3.LUT R3, R3, R22, RZ, 0x3c, !PT ;  /* 0x0000001603031212 */ /* 0x008fc600078e3cff */
[----:B------:R-:W3:Y:S01]  /*0440*/  @P1 LDG.E R22, desc[UR4][R10.64+0x1c] ;  /* 0x00001c040a161981 */ /* 0x000ee2000c1e1900 */
[----:B----4-:R-:W-:-:S03]  /*0450*/  @P2 LOP3.LUT R3, R3, R24, RZ, 0x3c, !PT ;  /* 0x0000001803032212 */ /* 0x010fc600078e3cff */
[----:B------:R-:W4:Y:S01]  /*0460*/  @P2 LDG.E R24, desc[UR4][R10.64+0x28] ;  /* 0x000028040a182981 */ /* 0x000f22000c1e1900 */
[----:B------:R-:W-:-:S03]  /*0470*/  @P3 LOP3.LUT R3, R3, R26, RZ, 0x3c, !PT ;  /* 0x0000001a03033212 */ /* 0x000fc600078e3cff */
[----:B------:R-:W3:Y:S01]  /*0480*/  @P6 LDG.E R26, desc[UR4][R10.64+0x88] ;  /* 0x000088040a1a6981 */ /* 0x000ee2000c1e1900 */
[----:B------:R-:W-:Y:S02]  /*0490*/  @P4 LOP3.LUT R3, R3, R28, RZ, 0x3c, !PT ;  /* 0x0000001c03034212 */ /* 0x000fe400078e3cff */
[----:B------:R-:W-:Y:S02]  /*04a0*/  @!P0 LOP3.LUT R7, R7, R18, RZ, 0x3c, !PT ;  /* 0x0000001207078212 */ /* 0x000fe400078e3cff */
[----:B------:R-:W3:Y:S01]  /*04b0*/  @!P0 LDG.E R18, desc[UR4][R10.64+0x8] ;  /* 0x000008040a128981 */ /* 0x000ee2000c1e1900 */
[----:B------:R-:W-:-:S03]  /*04c0*/  @!P0 LOP3.LUT R4, R4, R19, RZ, 0x3c, !PT ;  /* 0x0000001304048212 */ /* 0x000fc600078e3cff */
[----:B------:R-:W3:Y:S01]  /*04d0*/  @!P0 LDG.E R19, desc[UR4][R10.64+0xc] ;  /* 0x00000c040a138981 */ /* 0x000ee2000c1e1900 */
[----:B------:R-:W-:-:S03]  /*04e0*/  @P5 LOP3.LUT R3, R3, R21, RZ, 0x3c, !PT ;  /* 0x0000001503035212 */ /* 0x000fc600078e3cff */
[----:B------:R-:W3:Y:S01]  /*04f0*/  @P1 LDG.E R21, desc[UR4][R10.64+0x18] ;  /* 0x000018040a151981 */ /* 0x000ee2000c1e1900 */
[----:B--2---:R-:W-:-:S03]  /*0500*/  @P1 LOP3.LUT R7, R7, R20, RZ, 0x3c, !PT ;  /* 0x0000001407071212 */ /* 0x004fc600078e3cff */
[----:B------:R-:W2:Y:S01]  /*0510*/  @P3 LDG.E R20, desc[UR4][R10.64+0x3c] ;  /* 0x00003c040a143981 */ /* 0x000ea2000c1e1900 */
[----:B----4-:R-:W-:-:S03]  /*0520*/  @P2 LOP3.LUT R7, R7, R24, RZ, 0x3c, !PT ;  /* 0x0000001807072212 */ /* 0x010fc600078e3cff */
[----:B------:R-:W4:Y:S01]  /*0530*/  @P4 LDG.E R24, desc[UR4][R10.64+0x50] ;  /* 0x000050040a184981 */ /* 0x000f22000c1e1900 */
[----:B---3--:R-:W-:-:S03]  /*0540*/  @!P0 LOP3.LUT R5, R5, R18, RZ, 0x3c, !PT ;  /* 0x0000001205058212 */ /* 0x008fc600078e3cff */
[----:B------:R-:W3:Y:S01]  /*0550*/  @P2 LDG.E R18, desc[UR4][R10.64+0x30] ;  /* 0x000030040a122981 */ /* 0x000ee2000c1e1900 */
[----:B------:R-:W-:-:S03]  /*0560*/  @!P0 LOP3.LUT R2, R2, R19, RZ, 0x3c, !PT ;  /* 0x0000001302028212 */ /* 0x000fc600078e3cff */
[----:B------:R-:W3:Y:S01]  /*0570*/  @P2 LDG.E R19, desc[UR4][R10.64+0x2c] ;  /* 0x00002c040a132981 */ /* 0x000ee2000c1e1900 */
[----:B------:R-:W-:-:S03]  /*0580*/  @P1 LOP3.LUT R4, R4, R21, RZ, 0x3c, !PT ;  /* 0x0000001504041212 */ /* 0x000fc600078e3cff */
[----:B------:R-:W3:Y:S01]  /*0590*/  @P2 LDG.E R21, desc[UR4][R10.64+0x34] ;  /* 0x000034040a152981 */ /* 0x000ee2000c1e1900 */
[----:B------:R-:W-:Y:S02]  /*05a0*/  @P1 LOP3.LUT R5, R5, R22, RZ, 0x3c, !PT ;  /* 0x0000001605051212 */ /* 0x000fe400078e3cff */
[----:B------:R-:W-:Y:S01]  /*05b0*/  @P1 LOP3.LUT R2, R2, R25, RZ, 0x3c, !PT ;  /* 0x0000001902021212 */ /* 0x000fe200078e3cff */
[----:B------:R-:W3:Y:S04]  /*05c0*/  @P3 LDG.E R22, desc[UR4][R10.64+0x44] ;  /* 0x000044040a163981 */ /* 0x000ee8000c1e1900 */
[----:B------:R-:W3:Y:S01]  /*05d0*/  @P3 LDG.E R25, desc[UR4][R10.64+0x40] ;  /* 0x000040040a193981 */ /* 0x000ee2000c1e1900 */
[----:B--2---:R-:W-:-:S03]  /*05e0*/  @P3 LOP3.LUT R7, R7, R20, RZ, 0x3c, !PT ;  /* 0x0000001407073212 */ /* 0x004fc600078e3cff */
[----:B------:R-:W2:Y:S01]  /*05f0*/  @P5 LDG.E R20, desc[UR4][R10.64+0x64] ;  /* 0x000064040a145981 */ /* 0x000ea2000c1e1900 */
[----:B----4-:R-:W-:-:S03]  /*0600*/  @P4 LOP3.LUT R7, R7, R24, RZ, 0x3c, !PT ;  /* 0x0000001807074212 */ /* 0x010fc600078e3cff */
[----:B------:R-:W4:Y:S01]  /*0610*/  @P6 LDG.E R24, desc[UR4][R10.64+0x78] ;  /* 0x000078040a186981 */ /* 0x000f22000c1e1900 */
[----:B---3--:R-:W-:-:S03]  /*0620*/  @P2 LOP3.LUT R5, R5, R18, RZ, 0x3c, !PT ;  /* 0x0000001205052212 */ /* 0x008fc600078e3cff */
[----:B------:R-:W3:Y:S01]  /*0630*/  @P4 LDG.E R18, desc[UR4][R10.64+0x58] ;  /* 0x000058040a124981 */ /* 0x000ee2000c1e1900 */
[----:B------:R-:W-:-:S03]  /*0640*/  @P2 LOP3.LUT R4, R4, R19, RZ, 0x3c, !PT ;  /* 0x0000001304042212 */ /* 0x000fc600078e3cff */
[----:B------:R-:W3:Y:S01]  /*0650*/  @P4 LDG.E R19, desc[UR4][R10.64+0x54] ;  /* 0x000054040a134981 */ /* 0x000ee2000c1e1900 */
[----:B------:R-:W-:-:S03]  /*0660*/  @P2 LOP3.LUT R2, R2, R21, RZ, 0x3c, !PT ;  /* 0x0000001502022212 */ /* 0x000fc600078e3cff */
[----:B------:R-:W3:Y:S01]  /*0670*/  @P4 LDG.E R21, desc[UR4][R10.64+0x5c] ;  /* 0x00005c040a154981 */ /* 0x000ee2000c1e1900 */
[----:B------:R-:W-:Y:S02]  /*0680*/  @P3 LOP3.LUT R5, R5, R22, RZ, 0x3c, !PT ;  /* 0x0000001605053212 */ /* 0x000fe400078e3cff */
[----:B------:R-:W-:Y:S01]  /*0690*/  @P3 LOP3.LUT R2, R2, R27, RZ, 0x3c, !PT ;  /* 0x0000001b02023212 */ /* 0x000fe200078e3cff */
[----:B------:R-:W3:Y:S01]  /*06a0*/  @P5 LDG.E R22, desc[UR4][R10.64+0x6c] ;  /* 0x00006c040a165981 */ /* 0x000ee2000c1e1900 */
[----:B------:R-:W-:-:S03]  /*06b0*/  @P3 LOP3.LUT R4, R4, R25, RZ, 0x3c, !PT ;  /* 0x0000001904043212 */ /* 0x000fc600078e3cff */
[----:B------:R-:W3:Y:S04]  /*06c0*/  @P5 LDG.E R25, desc[UR4][R10.64+0x68] ;  /* 0x000068040a195981 */ /* 0x000ee8000c1e1900 */
[----:B------:R-:W3:Y:S01]  /*06d0*/  @P5 LDG.E R27, desc[UR4][R10.64+0x70] ;  /* 0x000070040a1b5981 */ /* 0x000ee2000c1e1900 */
[----:B------:R-:W-:Y:S02]  /*06e0*/  LOP3.LUT P0, RZ, R23, 0x80, RZ, 0xc0, !PT ;  /* 0x0000008017ff7812 */ /* 0x000fe4000780c0ff */
[----:B--2---:R-:W-:-:S11]  /*06f0*/  @P5 LOP3.LUT R7, R7, R20, RZ, 0x3c, !PT ;  /* 0x0000001407075212 */ /* 0x004fd600078e3cff */
        /* <DEDUP_REMOVED lines=15> */
[----:B------:R-:W-:Y:S02]  /*07f0*/  @P6 LOP3.LUT R3, R3, R26, RZ, 0x3c, !PT ;  /* 0x0000001a03036212 */ /* 0x000fe400078e3cff */
[----:B--2---:R-:W-:Y:S02]  /*0800*/  @P0 LOP3.LUT R7, R7, R20, RZ, 0x3c, !PT ;  /* 0x0000001407070212 */ /* 0x004fe400078e3cff */
[----:B----4-:R-:W-:Y:S02]  /*0810*/  @P0 LOP3.LUT R3, R3, R24, RZ, 0x3c, !PT ;  /* 0x0000001803030212 */ /* 0x010fe400078e3cff */
[----:B---3--:R-:W-:Y:S02]  /*0820*/  @P6 LOP3.LUT R5, R5, R18, RZ, 0x3c, !PT ;  /* 0x0000001205056212 */ /* 0x008fe400078e3cff */
[----:B------:R-:W-:Y:S02]  /*0830*/  @P6 LOP3.LUT R4, R4, R19, RZ, 0x3c, !PT ;  /* 0x0000001304046212 */ /* 0x000fe400078e3cff */
[----:B------:R-:W-:-:S02]  /*0840*/  @P6 LOP3.LUT R2, R2, R21, RZ, 0x3c, !PT ;  /* 0x0000001502026212 */ /* 0x000fc400078e3cff */
[----:B------:R-:W-:Y:S02]  /*0850*/  @P0 LOP3.LUT R5, R5, R22, RZ, 0x3c, !PT ;  /* 0x0000001605050212 */ /* 0x000fe400078e3cff */
[----:B------:R-:W-:Y:S02]  /*0860*/  @P0 LOP3.LUT R4, R4, R25, RZ, 0x3c, !PT ;  /* 0x0000001904040212 */ /* 0x000fe400078e3cff */
[----:B------:R-:W-:Y:S02]  /*0870*/  @P0 LOP3.LUT R2, R2, R27, RZ, 0x3c, !PT ;  /* 0x0000001b02020212 */ /* 0x000fe400078e3cff */
[----:B------:R-:W-:-:S13]  /*0880*/  R2P PR, R23.B1, 0x7f ;  /* 0x0000007f17007804 */ /* 0x000fda0000001000 */
[----:B------:R-:W2:Y:S04]  /*0890*/  @P0 LDG.E R18, desc[UR4][R10.64+0xa0] ;  /* 0x0000a0040a120981 */ /* 0x000ea8000c1e1900 */
[----:B------:R-:W3:Y:S04]  /*08a0*/  @P0 LDG.E R20, desc[UR4][R10.64+0xa8] ;  /* 0x0000a8040a140981 */ /* 0x000ee8000c1e1900 */
[----:B------:R-:W4:Y:S04]  /*08b0*/  @P1 LDG.E R22, desc[UR4][R10.64+0xbc] ;  /* 0x0000bc040a161981 */ /* 0x000f28000c1e1900 */
[----:B------:R-:W4:Y:S04]  /*08c0*/  @P1 LDG.E R24, desc[UR4][R10.64+0xc4] ;  /* 0x0000c4040a181981 */ /* 0x000f28000c1e1900 */
[----:B------:R-:W4:Y:S04]  /*08d0*/  @P0 LDG.E R19, desc[UR4][R10.64+0xa4] ;  /* 0x0000a4040a130981 */ /* 0x000f28000c1e1900 */
[----:B------:R-:W4:Y:S04]  /*08e0*/  @P0 LDG.E R21, desc[UR4][R10.64+0xac] ;  /* 0x0000ac040a150981 */ /* 0x000f28000c1e1900 */
[----:B------:R-:W4:Y:S04]  /*08f0*/  @P1 LDG.E R25, desc[UR4][R10.64+0xb8] ;  /* 0x0000b8040a191981 */ /* 0x000f28000c1e1900 */
[----:B------:R-:W4:Y:S04]  /*0900*/  @P2 LDG.E R26, desc[UR4][R10.64+0xc8] ;  /* 0x0000c8040a1a2981 */ /* 0x000f28000c1e1900 */
[----:B------:R-:W4:Y:S04]  /*0910*/  @P1 LDG.E R27, desc[UR4][R10.64+0xc0] ;  /* 0x0000c0040a1b1981 */ /* 0x000f28000c1e1900 */
[----:B------:R-:W4:Y:S01]  /*0920*/  @P3 LDG.E R28, desc[UR4][R10.64+0xec] ;  /* 0x0000ec040a1c3981 */ /* 0x000f22000c1e1900 */
[----:B--2---:R-:W-:-:S03]  /*0930*/  @P0 LOP3.LUT R7, R7, R18, RZ, 0x3c, !PT ;  /* 0x0000001207070212 */ /* 0x004fc600078e3cff */
[----:B------:R-:W2:Y:S01]  /*0940*/  @P0 LDG.E R18, desc[UR4][R10.64+0xb0] ;  /* 0x0000b0040a120981 */ /* 0x000ea2000c1e1900 */
[----:B---3--:R-:W-:-:S03]  /*0950*/  @P0 LOP3.LUT R5, R5, R20, RZ, 0x3c, !PT ;  /* 0x0000001405050212 */ /* 0x008fc600078e3cff */
[----:B------:R-:W3:Y:S01]  /*0960*/  @P1 LDG.E R20, desc[UR4][R10.64+0xb4] ;  /* 0x0000b4040a141981 */ /* 0x000ee2000c1e1900 */
[----:B----4-:R-:W-:-:S03]  /*0970*/  @P1 LOP3.LUT R5, R5, R22, RZ, 0x3c, !PT ;  /* 0x0000001605051212 */ /* 0x010fc600078e3cff */
[----:B------:R-:W4:Y:S01]  /*0980*/  @P2 LDG.E R22, desc[UR4][R10.64+0xd8] ;  /* 0x0000d8040a162981 */ /* 0x000f22000c1e1900 */
[----:B------:R-:W-:-:S03]  /*0990*/  @P0 LOP3.LUT R4, R4, R19, RZ, 0x3c, !PT ;  /* 0x0000001304040212 */ /* 0x000fc600078e3cff */
[----:B------:R-:W4:Y:S01]  /*09a0*/  @P2 LDG.E R19, desc[UR4][R10.64+0xcc] ;  /* 0x0000cc040a132981 */ /* 0x000f22000c1e1900 */
[----:B------:R-:W-:-:S03]  /*09b0*/  @P0 LOP3.LUT R2, R2, R21, RZ, 0x3c, !PT ;  /* 0x0000001502020212 */ /* 0x000fc600078e3cff */
[----:B------:R-:W4:Y:S01]  /*09c0*/  @P2 LDG.E R21, desc[UR4][R10.64+0xd4] ;  /* 0x0000d4040a152981 */ /* 0x000f22000c1e1900 */
[----:B------:R-:W-:-:S03]  /*09d0*/  @P1 LOP3.LUT R4, R4, R25, RZ, 0x3c, !PT ;  /* 0x0000001904041212 */ /* 0x000fc600078e3cff */
[----:B------:R-:W4:Y:S01]  /*09e0*/  @P3 LDG.E R25, desc[UR4][R10.64+0xe8] ;  /* 0x0000e8040a193981 */ /* 0x000f22000c1e1900 */
[----:B--2---:R-:W-:-:S03]  /*09f0*/  @P0 LOP3.LUT R3, R3, R18, RZ, 0x3c, !PT ;  /* 0x0000001203030212 */ /* 0x004fc600078e3cff */
[----:B------:R-:W2:Y:S01]  /*0a00*/  @P4 LDG.E R18, desc[UR4][R10.64+0xf0] ;  /* 0x0000f0040a124981 */ /* 0x000ea2000c1e1900 */
[----:B------:R-:W-:-:S03]  /*0a10*/  @P1 LOP3.LUT R3, R3, R24, RZ, 0x3c, !PT ;  /* 0x0000001803031212 */ /* 0x000fc600078e3cff */
[----:B------:R-:W2:Y:S01]  /*0a20*/  @P3 LDG.E R24, desc[UR4][R10.64+0xdc] ;  /* 0x0000dc040a183981 */ /* 0x000ea2000c1e1900 */
[----:B---3--:R-:W-:-:S03]  /*0a30*/  @P1 LOP3.LUT R7, R7, R20, RZ, 0x3c, !PT ;  /* 0x0000001407071212 */ /* 0x008fc600078e3cff */
[----:B------:R-:W3:Y:S01]  /*0a40*/  @P2 LDG.E R20, desc[UR4][R10.64+0xd0] ;  /* 0x0000d0040a142981 */ /* 0x000ee2000c1e1900 */
[----:B------:R-:W-:Y:S02]  /*0a50*/  LOP3.LUT P0, RZ, R23, 0x8000, RZ, 0xc0, !PT ;  /* 0x0000800017ff7812 */ /* 0x000fe4000780c0ff */
[----:B------:R-:W-:Y:S01]  /*0a60*/  @P2 LOP3.LUT R7, R7, R26, RZ, 0x3c, !PT ;  /* 0x0000001a07072212 */ /* 0x000fe200078e3cff */
[----:B------:R-:W3:Y:S04]  /*0a70*/  @P3 LDG.E R23, desc[UR4][R10.64+0xe0] ;  /* 0x0000e0040a173981 */ /* 0x000ee8000c1e1900 */
[----:B------:R-:W3:Y:S01]  /*0a80*/  @P3 LDG.E R26, desc[UR4][R10.64+0xe4] ;  /* 0x0000e4040a1a3981 */ /* 0x000ee2000c1e1900 */
[----:B------:R-:W-:Y:S02]  /*0a90*/  @P1 LOP3.LUT R2, R2, R27, RZ, 0x3c, !PT ;  /* 0x0000001b02021212 */ /* 0x000fe400078e3cff */
[----:B----4-:R-:W-:-:S02]  /*0aa0*/  @P2 LOP3.LUT R3, R3, R22, RZ, 0x3c, !PT ;  /* 0x0000001603032212 */ /* 0x010fc400078e3cff */
[----:B------:R-:W4:Y:S01]  /*0ab0*/  @P4 LDG.E R22, desc[UR4][R10.64+0x100] ;  /* 0x000100040a164981 */ /* 0x000f22000c1e1900 */
[----:B------:R-:W-:Y:S02]  /*0ac0*/  @P2 LOP3.LUT R4, R4, R19, RZ, 0x3c, !PT ;  /* 0x0000001304042212 */ /* 0x000fe400078e3cff */
[----:B------:R-:W-:Y:S01]  /*0ad0*/  @P2 LOP3.LUT R2, R2, R21, RZ, 0x3c, !PT ;  /* 0x0000001502022212 */ /* 0x000fe200078e3cff */
[----:B------:R-:W4:Y:S04]  /*0ae0*/  @P4 LDG.E R19, desc[UR4][R10.64+0xf4] ;  /* 0x0000f4040a134981 */ /* 0x000f28000c1e1900 */
[----:B------:R-:W4:Y:S01]  /*0af0*/  @P4 LDG.E R21, desc[UR4][R10.64+0xfc] ;  /* 0x0000fc040a154981 */ /* 0x000f22000c1e1900 */
[----:B------:R-:W-:-:S03]  /*0b00*/  @P3 LOP3.LUT R2, R2, R25, RZ, 0x3c, !PT ;  /* 0x0000001902023212 */ /* 0x000fc600078e3cff */
[----:B------:R-:W4:Y:S01]  /*0b10*/  @P5 LDG.E R25, desc[UR4][R10.64+0x110] ;  /* 0x000110040a195981 */ /* 0x000f22000c1e1900 */
[----:B--2---:R-:W-:-:S03]  /*0b20*/  @P3 LOP3.LUT R7, R7, R24, RZ, 0x3c, !PT ;  /* 0x0000001807073212 */ /* 0x004fc600078e3cff */
[----:B------:R-:W2:Y:S01]  /*0b30*/  @P5 LDG.E R24, desc[UR4][R10.64+0x104] ;  /* 0x000104040a185981 */ /* 0x000ea2000c1e1900 */
[----:B---3--:R-:W-:Y:S02]  /*0b40*/  @P2 LOP3.LUT R5, R5, R20, RZ, 0x3c, !PT ;  /* 0x0000001405052212 */ /* 0x008fe400078e3cff */
[----:B------:R-:W-:Y:S01]  /*0b50*/  @P4 LOP3.LUT R7, R7, R18, RZ, 0x3c, !PT ;  /* 0x0000001207074212 */ /* 0x000fe200078e3cff */
[----:B------:R-:W3:Y:S01]  /*0b60*/  @P4 LDG.E R20, desc[UR4][R10.64+0xf8] ;  /* 0x0000f8040a144981 */ /* 0x000ee2000c1e1900 */
[----:B------:R-:W-:-:S03]  /*0b70*/  @P3 LOP3.LUT R4, R4, R23, RZ, 0x3c, !PT ;  /* 0x0000001704043212 */ /* 0x000fc600078e3cff */
[----:B------:R-:W3:Y:S01]  /*0b80*/  @P5 LDG.E R18, desc[UR4][R10.64+0x114] ;  /* 0x000114040a125981 */ /* 0x000ee2000c1e1900 */
[----:B------:R-:W-:-:S03]  /*0b90*/  @P3 LOP3.LUT R5, R5, R26, RZ, 0x3c, !PT ;  /* 0x0000001a05053212 */ /* 0x000fc600078e3cff */
[----:B------:R-:W3:Y:S04]  /*0ba0*/  @P5 LDG.E R23, desc[UR4][R10.64+0x108] ;  /* 0x000108040a175981 */ /* 0x000ee8000c1e1900 */
[----:B------:R-:W3:Y:S01]  /*0bb0*/  @P5 LDG.E R26, desc[UR4][R10.64+0x10c] ;  /* 0x00010c040a1a5981 */ /* 0x000ee2000c1e1900 */
[----:B------:R-:W-:Y:S02]  /*0bc0*/  @P3 LOP3.LUT R3, R3, R28, RZ, 0x3c, !PT ;  /* 0x0000001c03033212 */ /* 0x000fe400078e3cff */
[----:B----4-:R-:W-:Y:S01]  /*0bd0*/  @P4 LOP3.LUT R4, R4, R19, RZ, 0x3c, !PT ;  /* 0x0000001304044212 */ /* 0x010fe200078e3cff */
[----:B------:R-:W4:Y:S01]  /*0be0*/  @P0 LDG.E R28, desc[UR4][R10.64+0x13c] ;  /* 0x00013c040a1c0981 */ /* 0x000f22000c1e1900 */
[----:B------:R-:W-:Y:S02]  /*0bf0*/  @P4 LOP3.LUT R3, R3, R22, RZ, 0x3c, !PT ;  /* 0x0000001603034212 */ /* 0x000fe400078e3cff */
[----:B------:R-:W-:Y:S01]  /*0c00*/  @P4 LOP3.LUT R2, R2, R21, RZ, 0x3c, !PT ;  /* 0x0000001502024212 */ /* 0x000fe200078e3cff */
[----:B------:R-:W4:Y:S04]  /*0c10*/  @P6 LDG.E R19, desc[UR4][R10.64+0x11c] ;  /* 0x00011c040a136981 */ /* 0x000f28000c1e1900 */
[----:B------:R-:W4:Y:S01]  /*0c20*/  @P6 LDG.E R22, desc[UR4][R10.64+0x120] ;  /* 0x000120040a166981 */ /* 0x000f22000c1e1900 */
[----:B------:R-:W-:-:S03]  /*0c30*/  @P5 LOP3.LUT R2, R2, R25, RZ, 0x3c, !PT ;  /* 0x0000001902025212 */ /* 0x000fc600078e3cff */
[----:B------:R-:W4:Y:S04]  /*0c40*/  @P6 LDG.E R21, desc[UR4][R10.64+0x124] ;  /* 0x000124040a156981 */ /* 0x000f28000c1e1900 */
[----:B------:R-:W4:Y:S01]  /*0c50*/  @P0 LDG.E R25, desc[UR4][R10.64+0x138] ;  /* 0x000138040a190981 */ /* 0x000f22000c1e1900 */
[----:B--2---:R-:W-:-:S03]  /*0c60*/  @P5 LOP3.LUT R7, R7, R24, RZ, 0x3c, !PT ;  /* 0x0000001807075212 */ /* 0x004fc600078e3cff */
[----:B------:R-:W2:Y:S01]  /*0c70*/  @P0 LDG.E R24, desc[UR4][R10.64+0x12c] ;  /* 0x00012c040a180981 */ /* 0x000ea2000c1e1900 */
[----:B---3--:R-:W-:-:S03]  /*0c80*/  @P4 LOP3.LUT R5, R5, R20, RZ, 0x3c, !PT ;  /* 0x0000001405054212 */ /* 0x008fc600078e3cff */
[----:B------:R-:W3:Y:S01]  /*0c90*/  @P6 LDG.E R20, desc[UR4][R10.64+0x118] ;  /* 0x000118040a146981 */ /* 0x000ee2000c1e1900 */
[----:B------:R-:W-:-:S03]  /*0ca0*/  @P5 LOP3.LUT R3, R3, R18, RZ, 0x3c, !PT ;  /* 0x0000001203035212 */ /* 0x000fc600078e3cff */
[----:B------:R-:W2:Y:S01]  /*0cb0*/  @P6 LDG.E R18, desc[UR4][R10.64+0x128] ;  /* 0x000128040a126981 */ /* 0x000ea2000c1e1900 */
[----:B------:R-:W-:-:S03]  /*0cc0*/  @P5 LOP3.LUT R4, R4, R23, RZ, 0x3c, !PT ;  /* 0x0000001704045212 */ /* 0x000fc600078e3cff */
[----:B------:R-:W2:Y:S01]  /*0cd0*/  @P0 LDG.E R23, desc[UR4][R10.64+0x130] ;  /* 0x000130040a170981 */ /* 0x000ea2000c1e1900 */
[----:B------:R-:W-:-:S03]  /*0ce0*/  @P5 LOP3.LUT R5, R5, R26, RZ, 0x3c, !PT ;  /* 0x0000001a05055212 */ /* 0x000fc600078e3cff */
[----:B------:R-:W2:Y:S01]  /*0cf0*/  @P0 LDG.E R26, desc[UR4][R10.64+0x134] ;  /* 0x000134040a1a0981 */ /* 0x000ea2000c1e1900 */
[----:B------:R-:W-:-:S05]  /*0d00*/  VIADD R17, R17, 0x10 ;  /* 0x0000001011117836 */ /* 0x000fca0000000000 */
[----:B------:R-:W-:Y:S02]  /*0d10*/  ISETP.NE.AND P1, PT, R17, 0x20, PT ;  /* 0x000000201100780c */ /* 0x000fe40003f25270 */
[----:B----4-:R-:W-:Y:S02]  /*0d20*/  @P6 LOP3.LUT R4, R4, R19, RZ, 0x3c, !PT ;  /* 0x0000001304046212 */ /* 0x010fe400078e3cff */
[----:B------:R-:W-:Y:S02]  /*0d30*/  @P6 LOP3.LUT R5, R5, R22, RZ, 0x3c, !PT ;  /* 0x0000001605056212 */ /* 0x000fe400078e3cff */
[----:B------:R-:W-:-:S04]  /*0d40*/  @P6 LOP3.LUT R2, R2, R21, RZ, 0x3c, !PT ;  /* 0x0000001502026212 */ /* 0x000fc800078e3cff */
[----:B------:R-:W-:Y:S02]  /*0d50*/  @P0 LOP3.LUT R2, R2, R25, RZ, 0x3c, !PT ;  /* 0x0000001902020212 */ /* 0x000fe400078e3cff */
[----:B---3--:R-:W-:Y:S02]  /*0d60*/  @P6 LOP3.LUT R7, R7, R20, RZ, 0x3c, !PT ;  /* 0x0000001407076212 */ /* 0x008fe400078e3cff */
[----:B--2---:R-:W-:Y:S02]  /*0d70*/  @P6 LOP3.LUT R3, R3, R18, RZ, 0x3c, !PT ;  /* 0x0000001203036212 */ /* 0x004fe400078e3cff */
[----:B------:R-:W-:Y:S02]  /*0d80*/  @P0 LOP3.LUT R7, R7, R24, RZ, 0x3c, !PT ;  /* 0x0000001807070212 */ /* 0x000fe400078e3cff */
[----:B------:R-:W-:Y:S02]  /*0d90*/  @P0 LOP3.LUT R4, R4, R23, RZ, 0x3c, !PT ;  /* 0x0000001704040212 */ /* 0x000fe400078e3cff */
[----:B------:R-:W-:-:S02]  /*0da0*/  @P0 LOP3.LUT R3, R3, R28, RZ, 0x3c, !PT ;  /* 0x0000001c03030212 */ /* 0x000fc400078e3cff */
[----:B------:R-:W-:Y:S01]  /*0db0*/  @P0 LOP3.LUT R5, R5, R26, RZ, 0x3c, !PT ;  /* 0x0000001a05050212 */ /* 0x000fe200078e3cff */
[----:B------:R-:W-:Y:S06]  /*0dc0*/  @P1 BRA `(.L_x_4) ;  /* 0xfffffff400481947 */ /* 0x000fec000383ffff */
[----:B------:R-:W-:-:S05]  /*0dd0*/  VIADD R15, R15, 0x1 ;  /* 0x000000010f0f7836 */ /* 0x000fca0000000000 */
[----:B------:R-:W-:-:S13]  /*0de0*/  ISETP.NE.AND P0, PT, R15, 0x5, PT ;  /* 0x000000050f00780c */ /* 0x000fda0003f05270 */
[----:B------:R-:W-:Y:S05]  /*0df0*/  @P0 BRA `(.L_x_5) ;  /* 0xfffffff400240947 */ /* 0x000fea000383ffff */
[----:B------:R-:W0:Y:S01]  /*0e00*/  S2R R15, SR_TID.X ;  /* 0x00000000000f7919 */ /* 0x000e220000002100 */
[----:B------:R-:W0:Y:S01]  /*0e10*/  LDC.64 R10, c[0x0][0x390] ;  /* 0x0000e400ff0a7b82 */ /* 0x000e220000000a00 */
[----:B------:R-:W-:Y:S02]  /*0e20*/  VIADD R14, R14, 0x1 ;  /* 0x000000010e0e7836 */ /* 0x000fe40000000000 */
[----:B0-----:R-:W-:Y:S01]  /*0e30*/  IMAD.WIDE.U32 R10, R15, 0x30, R10 ;  /* 0x000000300f0a7825 */ /* 0x001fe200078e000a */
[----:B------:R-:W-:-:S04]  /*0e40*/  LOP3.LUT R15, R6, 0x3, RZ, 0xc0, !PT ;  /* 0x00000003060f7812 */ /* 0x000fc800078ec0ff */
[----:B------:R0:W-:Y:S01]  /*0e50*/  STG.E desc[UR4][R10.64+0x4], R7 ;  /* 0x000004070a007986 */ /* 0x0001e2000c101904 */
[----:B------:R-:W-:-:S03]  /*0e60*/  ISETP.GE.U32.AND P0, PT, R14, R15, PT ;  /* 0x0000000f0e00720c */ /* 0x000fc60003f06070 */
[----:B------:R0:W-:Y:S04]  /*0e70*/  STG.E.64 desc[UR4][R10.64+0x8], R4 ;  /* 0x000008040a007986 */ /* 0x0001e8000c101b04 */
[----:B------:R0:W-:Y:S06]  /*0e80*/  STG.E.64 desc[UR4][R10.64+0x10], R2 ;  /* 0x000010020a007986 */ /* 0x0001ec000c101b04 */
[----:B------:R-:W-:Y:S05]  /*0e90*/  @!P0 BRA `(.L_x_6) ;  /* 0xfffffff000ec8947 */ /* 0x000fea000383ffff */
.L_x_3:
[----:B------:R-:W-:Y:S05]  /*0ea0*/  BSYNC.RECONVERGENT B1 ;  /* 0x0000000000017941 */ /* 0x000fea0003800200 */
.L_x_2:
[----:B------:R-:W-:Y:S01]  /*0eb0*/  ISETP.GT.U32.AND P0, PT, R6, 0x3, PT ;  /* 0x000000030600780c */ /* 0x000fe20003f04070 */
[----:B------:R-:W-:Y:S01]  /*0ec0*/  VIADD R12, R12, 0x1 ;  /* 0x000000010c0c7836 */ /* 0x000fe20000000000 */
[--C-:B------:R-:W-:Y:S02]  /*0ed0*/  SHF.R.U64 R6, R6, 0x2, R13.reuse ;  /* 0x0000000206067819 */ /* 0x100fe4000000120d */
[----:B------:R-:W-:Y:S02]  /*0ee0*/  ISETP.GT.U32.AND.EX P0, PT, R13, RZ, PT, P0 ;  /* 0x000000ff0d00720c */ /* 0x000fe40003f04100 */
[----:B------:R-:W-:-:S11]  /*0ef0*/  SHF.R.U32.HI R13, RZ, 0x2, R13 ;  /* 0x00000002ff0d7819 */ /* 0x000fd6000001160d */
[----:B------:R-:W-:Y:S05]  /*0f00*/  @P0 BRA `(.L_x_7) ;  /* 0xfffffff000b00947 */ /* 0x000fea000383ffff */
.L_x_1:
[----:B------:R-:W-:Y:S05]  /*0f10*/  BSYNC.RECONVERGENT B0 ;  /* 0x0000000000007941 */ /* 0x000fea0003800200 */
.L_x_0:
[----:B0-----:R-:W0:Y:S01]  /*0f20*/  S2R R11, SR_TID.X ;  /* 0x00000000000b7919 */ /* 0x001e220000002100 */
[----:B------:R-:W1:Y:S01]  /*0f30*/  LDC.64 R8, c[0x0][0x390] ;  /* 0x0000e400ff087b82 */ /* 0x000e620000000a00 */
[----:B------:R-:W-:Y:S01]  /*0f40*/  SHF.R.U32.HI R6, RZ, 0x2, R7 ;  /* 0x00000002ff067819 */ /* 0x000fe20000011607 */
[----:B------:R-:W0:Y:S01]  /*0f50*/  LDCU.64 UR6, c[0x0][0x380] ;  /* 0x00007000ff0677ac */ /* 0x000e220008000a00 */
[----:B------:R-:W-:Y:S02]  /*0f60*/  IMAD.MOV.U32 R12, RZ, RZ, R5 ;  /* 0x000000ffff0c7224 */ /* 0x000fe400078e0005 */
[----:B------:R-:W-:Y:S01]  /*0f70*/  LOP3.LUT R6, R6, R7, RZ, 0x3c, !PT ;  /* 0x0000000706067212 */ /* 0x000fe200078e3cff */
[----:B------:R-:W-:Y:S02]  /*0f80*/  IMAD.SHL.U32 R7, R3, 0x10, RZ ;  /* 0x0000001003077824 */ /* 0x000fe400078e00ff */
[----:B------:R-:W-:Y:S02]  /*0f90*/  IMAD.MOV.U32 R13, RZ, RZ, R2 ;  /* 0x000000ffff0d7224 */ /* 0x000fe400078e0002 */
[----:B------:R-:W-:-:S02]  /*0fa0*/  IMAD.SHL.U32 R10, R6, 0x2, RZ ;  /* 0x00000002060a7824 */ /* 0x000fc400078e00ff */
[----:B------:R-:W-:-:S03]  /*0fb0*/  IMAD.MOV.U32 R14, RZ, RZ, R3 ;  /* 0x000000ffff0e7224 */ /* 0x000fc600078e0003 */
[----:B------:R-:W-:Y:S01]  /*0fc0*/  LOP3.LUT R10, R6, R10, R7, 0x96, !PT ;  /* 0x0000000a060a7212 */ /* 0x000fe200078e9607 */
[----:B------:R-:W-:Y:S02]  /*0fd0*/  IMAD.MOV.U32 R7, RZ, RZ, R4 ;  /* 0x000000ffff077224 */ /* 0x000fe400078e0004 */
[----:B------:R-:W-:Y:S01]  /*0fe0*/  VIADD R6, R0, 0x6a788e ;  /* 0x006a788e00067836 */ /* 0x000fe20000000000 */
[----:B------:R-:W-:Y:S01]  /*0ff0*/  LOP3.LUT R15, R10, R3, RZ, 0x3c, !PT ;  /* 0x000000030a0f7212 */ /* 0x000fe200078e3cff */
[----:B------:R-:W-:-:S04]  /*1000*/  IMAD.MOV.U32 R3, RZ, RZ, RZ ;  /* 0x000000ffff037224 */ /* 0x000fc800078e00ff */
[----:B------:R-:W-:Y:S01]  /*1010*/  IMAD.IADD R2, R15, 0x1, R6 ;  /* 0x000000010f027824 */ /* 0x000fe200078e0206 */
[C---:B0-----:R-:W-:Y:S01]  /*1020*/  LEA R4, P0, R11.reuse, UR6, 0x3 ;  /* 0x000000060b047c11 */ /* 0x041fe2000f8018ff */
[----:B-1----:R-:W-:-:S03]  /*1030*/  IMAD.WIDE.U32 R8, R11, 0x30, R8 ;  /* 0x000000300b087825 */ /* 0x002fc600078e0008 */
[----:B------:R-:W-:Y:S02]  /*1040*/  LEA.HI.X R5, R11, UR7, RZ, 0x3, P0 ;  /* 0x000000070b057c11 */ /* 0x000fe400080f1cff */
[----:B------:R-:W-:Y:S04]  /*1050*/  STG.E.64 desc[UR4][R8.64+0x8], R12 ;  /* 0x0000080c08007986 */ /* 0x000fe8000c101b04 */
[----:B------:R-:W-:Y:S04]  /*1060*/  STG.E.64 desc[UR4][R8.64], R6 ;  /* 0x0000000608007986 */ /* 0x000fe8000c101b04 */
[----:B------:R-:W-:Y:S04]  /*1070*/  STG.E.64 desc[UR4][R8.64+0x18], RZ ;  /* 0x000018ff08007986 */ /* 0x000fe8000c101b04 */
[----:B------:R-:W-:Y:S04]  /*1080*/  STG.E desc[UR4][R8.64+0x20], RZ ;  /* 0x000020ff08007986 */ /* 0x000fe8000c101904 */
[----:B------:R-:W-:Y:S04]  /*1090*/  STG.E.64 desc[UR4][R8.64+0x28], RZ ;  /* 0x000028ff08007986 */ /* 0x000fe8000c101b04 */
[----:B------:R-:W-:Y:S04]  /*10a0*/  STG.E.64 desc[UR4][R8.64+0x10], R14 ;  /* 0x0000100e08007986 */ /* 0x000fe8000c101b04 */
[----:B------:R-:W-:Y:S01]  /*10b0*/  STG.E.64 desc[UR4][R4.64], R2 ;  /* 0x0000000204007986 */ /* 0x000fe2000c101b04 */
[----:B------:R-:W-:Y:S05]  /*10c0*/  EXIT ;  /* 0x000000000000794d */ /* 0x000fea0003800000 */
.L_x_8:
[----:B------:R-:W-:-:S00]  /*10d0*/  BRA `(.L_x_8) ;  /* 0xfffffffc00fc7947 */ /* 0x000fc0000383ffff */
[----:B------:R-:W-:-:S00]  /*10e0*/  NOP ;  /* 0x0000000000007918 */ /* 0x000fc00000000000 */
        /* <DEDUP_REMOVED lines=9> */
.L_x_9:


//--------------------- .nv.global.init           --------------------------
	.section	.nv.global.init,"aw",@progbits
	.align	4
.nv.global.init:
	.type		mrg32k3aM1SubSeq,@object
	.size		mrg32k3aM1SubSeq,(mrg32k3aM2SubSeq - mrg32k3aM1SubSeq)
mrg32k3aM1SubSeq:
        /*0000*/ 	.byte	0x0b, 0xcc, 0xee, 0x04, 0x73, 0x29, 0x8b, 0x6f, 0xf6, 0x53, 0x03, 0xf6, 0x23, 0xf6, 0xea, 0xda
        /* <DEDUP_REMOVED lines=125> */
	.type		mrg32k3aM2SubSeq,@object
	.size		mrg32k3aM2SubSeq,(mrg32k3aM1 - mrg32k3aM2SubSeq)
mrg32k3aM2SubSeq:
        /* <DEDUP_REMOVED lines=126> */
	.type		mrg32k3aM1,@object
	.size		mrg32k3aM1,(mrg32k3aM1Seq - mrg32k3aM1)
mrg32k3aM1:
        /* <DEDUP_REMOVED lines=144> */
	.type		mrg32k3aM1Seq,@object
	.size		mrg32k3aM1Seq,(mrg32k3aM2 - mrg32k3aM1Seq)
mrg32k3aM1Seq:
        /* <DEDUP_REMOVED lines=144> */
	.type		mrg32k3aM2,@object
	.size		mrg32k3aM2,(mrg32k3aM2Seq - mrg32k3aM2)
mrg32k3aM2:
        /* <DEDUP_REMOVED lines=144> */
	.type		mrg32k3aM2Seq,@object
	.size		mrg32k3aM2Seq,(precalc_xorwow_matrix - mrg32k3aM2Seq)
mrg32k3aM2Seq:
        /* <DEDUP_REMOVED lines=144> */
	.type		precalc_xorwow_matrix,@object
	.size		precalc_xorwow_matrix,(precalc_xorwow_offset_matrix - precalc_xorwow_matrix)
precalc_xorwow_matrix:
        /* <DEDUP_REMOVED lines=6400> */
	.type		precalc_xorwow_offset_matrix,@object
	.size		precalc_xorwow_offset_matrix,(.L_1 - precalc_xorwow_offset_matrix)
precalc_xorwow_offset_matrix:
        /* <DEDUP_REMOVED lines=6400> */
.L_1:


//--------------------- .nv.shared.reserved.0     --------------------------
	.section	.nv.shared.reserved.0,"aw",@nobits
	.weak		__nv_reservedSMEM_offset_0_alias
	.size		__nv_reservedSMEM_offset_0_alias, 0, 64
	.other		__nv_reservedSMEM_offset_0_alias,@"STO_CUDA_RESERVED_SHARED STV_DEFAULT"
__nv_reservedSMEM_offset_0_alias:
	.zero		0
	.zero		64


//--------------------- .nv.constant0._Z10random_gpuPlS_P17curandStateXORWOW --------------------------
	.section	.nv.constant0._Z10random_gpuPlS_P17curandStateXORWOW,"a",@progbits
	.sectionflags	@""
	.align	4
.nv.constant0._Z10random_gpuPlS_P17curandStateXORWOW:
	.zero		920


//--------------------- SYMBOLS --------------------------

	.type		.nv.reservedSmem.offset0,@object
	.size		.nv.reservedSmem.offset0,0x4
